	.headerflags	@"EF_CUDA_TEXMODE_UNIFIED EF_CUDA_64BIT_ADDRESS EF_CUDA_ACCELERATORS EF_CUDA_SM90 EF_CUDA_VIRTUAL_SM(EF_CUDA_SM90)"
	.elftype	@"ET_EXEC"


//--------------------- .nv.info                  --------------------------
	.section	.nv.info,"",@"SHT_CUDA_INFO"
	.align	4


	//----- nvinfo : EIATTR_REGCOUNT
	.align		4
        /*0000*/ 	.byte	0x04, 0x2f
        /*0002*/ 	.short	(.L_2 - .L_1)
	.align		4
.L_1:
        /*0004*/ 	.word	index@(triton_poi_fused_native_layer_norm_9)
        /*0008*/ 	.word	0x00000010


	//----- nvinfo : EIATTR_MIN_STACK_SIZE
	.align		4
.L_2:
        /*000c*/ 	.byte	0x04, 0x12
        /*000e*/ 	.short	(.L_4 - .L_3)
	.align		4
.L_3:
        /*0010*/ 	.word	index@(triton_poi_fused_native_layer_norm_9)
        /*0014*/ 	.word	0x00000000


	//----- nvinfo : EIATTR_FRAME_SIZE
	.align		4
.L_4:
        /*0018*/ 	.byte	0x04, 0x11
        /*001a*/ 	.short	(.L_6 - .L_5)
	.align		4
.L_5:
        /*001c*/ 	.word	index@(triton_poi_fused_native_layer_norm_9)
        /*0020*/ 	.word	0x00000000


	//----- nvinfo : EIATTR_MIN_STACK_SIZE
	.align		4
.L_6:
        /*0024*/ 	.byte	0x04, 0x12
        /*0026*/ 	.short	(.L_8 - .L_7)
	.align		4
.L_7:
        /*0028*/ 	.word	index@(triton_poi_fused_native_layer_norm_9)
        /*002c*/ 	.word	0x00000000
.L_8:


//--------------------- .nv.info.triton_poi_fused_native_layer_norm_9 --------------------------
	.section	.nv.info.triton_poi_fused_native_layer_norm_9,"",@"SHT_CUDA_INFO"
	.sectionflags	@""
	.align	4


	//----- nvinfo : EIATTR_CUDA_API_VERSION
	.align		4
        /*0000*/ 	.byte	0x04, 0x37
        /*0002*/ 	.short	(.L_10 - .L_9)
.L_9:
        /*0004*/ 	.word	0x0000007c


	//----- nvinfo : EIATTR_KPARAM_INFO
	.align		4
.L_10:
        /*0008*/ 	.byte	0x04, 0x17
        /*000a*/ 	.short	(.L_12 - .L_11)
.L_11:
        /*000c*/ 	.word	0x00000000
        /*0010*/ 	.short	0x0003
        /*0012*/ 	.short	0x0018
        /*0014*/ 	.byte	0x00, 0xf0, 0x11, 0x00


	//----- nvinfo : EIATTR_KPARAM_INFO
	.align		4
.L_12:
        /*0018*/ 	.byte	0x04, 0x17
        /*001a*/ 	.short	(.L_14 - .L_13)
.L_13:
        /*001c*/ 	.word	0x00000000
        /*0020*/ 	.short	0x0002
        /*0022*/ 	.short	0x0010
        /*0024*/ 	.byte	0x00, 0xf4, 0x21, 0x00


	//----- nvinfo : EIATTR_KPARAM_INFO
	.align		4
.L_14:
        /*0028*/ 	.byte	0x04, 0x17
        /*002a*/ 	.short	(.L_16 - .L_15)
.L_15:
        /*002c*/ 	.word	0x00000000
        /*0030*/ 	.short	0x0001
        /*0032*/ 	.short	0x0008
        /*0034*/ 	.byte	0x00, 0xf4, 0x21, 0x00


	//----- nvinfo : EIATTR_KPARAM_INFO
	.align		4
.L_16:
        /*0038*/ 	.byte	0x04, 0x17
        /*003a*/ 	.short	(.L_18 - .L_17)
.L_17:
        /*003c*/ 	.word	0x00000000
        /*0040*/ 	.short	0x0000
        /*0042*/ 	.short	0x0000
        /*0044*/ 	.byte	0x00, 0xf4, 0x21, 0x00


	//----- nvinfo : EIATTR_SPARSE_MMA_MASK
	.align		4
.L_18:
        /*0048*/ 	.byte	0x03, 0x50
        /*004a*/ 	.short	0x0000


	//----- nvinfo : EIATTR_MAXREG_COUNT
	.align		4
        /*004c*/ 	.byte	0x03, 0x1b
        /*004e*/ 	.short	0x00ff


	//----- nvinfo : EIATTR_EXIT_INSTR_OFFSETS
	.align		4
        /*0050*/ 	.byte	0x04, 0x1c
        /*0052*/ 	.short	(.L_20 - .L_19)


	//   ....[0]....
.L_19:
        /*0054*/ 	.word	0x00000250


	//   ....[1]....
        /*0058*/ 	.word	0x00000290


	//----- nvinfo : EIATTR_REQNTID
	.align		4
.L_20:
        /*005c*/ 	.byte	0x04, 0x10
        /*005e*/ 	.short	(.L_22 - .L_21)
.L_21:
        /*0060*/ 	.word	0x00000020
        /*0064*/ 	.word	0x00000001
        /*0068*/ 	.word	0x00000001


	//----- nvinfo : EIATTR_CBANK_PARAM_SIZE
	.align		4
.L_22:
        /*006c*/ 	.byte	0x03, 0x19
        /*006e*/ 	.short	0x001c


	//----- nvinfo : EIATTR_PARAM_CBANK
	.align		4
        /*0070*/ 	.byte	0x04, 0x0a
        /*0072*/ 	.short	(.L_24 - .L_23)
	.align		4
.L_23:
        /*0074*/ 	.word	index@(.nv.constant0.triton_poi_fused_native_layer_norm_9)
        /*0078*/ 	.short	0x0210
        /*007a*/ 	.short	0x001c


	//----- nvinfo : EIATTR_SW_WAR
	.align		4
.L_24:
        /*007c*/ 	.byte	0x04, 0x36
        /*007e*/ 	.short	(.L_26 - .L_25)
.L_25:
        /*0080*/ 	.word	0x00000008
.L_26:


//--------------------- .nv.callgraph             --------------------------
	.section	.nv.callgraph,"",@"SHT_CUDA_CALLGRAPH"
	.align	4
	.sectionentsize	8
	.align		4
        /*0000*/ 	.word	0x00000000
	.align		4
        /*0004*/ 	.word	0xffffffff
	.align		4
        /*0008*/ 	.word	0x00000000
	.align		4
        /*000c*/ 	.word	0xfffffffe
	.align		4
        /*0010*/ 	.word	0x00000000
	.align		4
        /*0014*/ 	.word	0xfffffffd
	.align		4
        /*0018*/ 	.word	0x00000000
	.align		4
        /*001c*/ 	.word	0xfffffffc


//--------------------- .nv.constant4             --------------------------
	.section	.nv.constant4,"a",@progbits
	.align	8
	.align		8
.nv.constant4:
        /*0000*/ 	.dword	_$_str


//--------------------- .text.triton_poi_fused_native_layer_norm_9 --------------------------
	.section	.text.triton_poi_fused_native_layer_norm_9,"ax",@progbits
	.align	128
        .global         triton_poi_fused_native_layer_norm_9
        .type           triton_poi_fused_native_layer_norm_9,@function
        .size           triton_poi_fused_native_layer_norm_9,(.L_x_1 - triton_poi_fused_native_layer_norm_9)
        .other          triton_poi_fused_native_layer_norm_9,@"STO_CUDA_ENTRY STV_DEFAULT"
triton_poi_fused_native_layer_norm_9:
.text.triton_poi_fused_native_layer_norm_9:
[----:B------:R-:W0:Y:S02]  /*0000*/  LDC R1, c[0x0][0x28] ;  /* 0x00000a00ff017b82 */ /* 0x000e240000000800 */
[----:B------:R-:W1:Y:S01]  /*0010*/  S2R R10, SR_TID.X ;  /* 0x00000000000a7919 */ /* 0x000e620000002100 */
[----:B------:R-:W2:Y:S01]  /*0020*/  LDC.64 R2, c[0x0][0x210] ;  /* 0x00008400ff027b82 */ /* 0x000ea20000000a00 */
[----:B------:R-:W-:Y:S01]  /*0030*/  CS2R R6, SRZ ;  /* 0x0000000000067805 */ /* 0x000fe2000001ff00 */
[----:B------:R-:W-:Y:S01]  /*0040*/  ULDC.64 UR4, c[0x0][0x208] ;  /* 0x0000820000047ab9 */ /* 0x000fe20000000a00 */
[----:B------:R-:W3:Y:S01]  /*0050*/  S2R R9, SR_CTAID.X ;  /* 0x0000000000097919 */ /* 0x000ee20000002500 */
[----:B------:R-:W-:Y:S02]  /*0060*/  MOV R8, RZ ;  /* 0x000000ff00087202 */ /* 0x000fe40000000f00 */
[----:B-1----:R-:W-:-:S04]  /*0070*/  LOP3.LUT R0, R10, 0xf, RZ, 0xc0, !PT ;  /* 0x0000000f0a007812 */ /* 0x002fc800078ec0ff */
[----:B---3--:R-:W-:Y:S01]  /*0080*/  LEA R9, R9, R0, 0x4 ;  /* 0x0000000009097211 */ /* 0x008fe200078e20ff */
[----:B------:R-:W-:-:S03]  /*0090*/  HFMA2.MMA R0, -RZ, RZ, 0, 0 ;  /* 0x00000000ff007435 */ /* 0x000fc600000001ff */
[C---:B------:R-:W-:Y:S02]  /*00a0*/  ISETP.GE.AND P0, PT, R9.reuse, 0x10, PT ;  /* 0x000000100900780c */ /* 0x040fe40003f06270 */
[----:B------:R-:W-:-:S05]  /*00b0*/  SHF.L.U32 R5, R9, 0x2, RZ ;  /* 0x0000000209057819 */ /* 0x000fca00000006ff */
[----:B--2---:R-:W-:-:S06]  /*00c0*/  IMAD.WIDE R2, R5, 0x4, R2 ;  /* 0x0000000405027825 */ /* 0x004fcc00078e0202 */
[----:B------:R-:W2:Y:S04]  /*00d0*/  @!P0 LDG.E.EL R0, desc[UR4][R2.64] ;  /* 0x0000000402008981 */ /* 0x000ea8000c2e1900 */
[----:B------:R-:W2:Y:S04]  /*00e0*/  @!P0 LDG.E.EL R7, desc[UR4][R2.64+0x4] ;  /* 0x0000040402078981 */ /* 0x000ea8000c2e1900 */
[----:B------:R-:W3:Y:S04]  /*00f0*/  @!P0 LDG.E.EL R6, desc[UR4][R2.64+0x8] ;  /* 0x0000080402068981 */ /* 0x000ee8000c2e1900 */
[----:B------:R-:W4:Y:S01]  /*0100*/  @!P0 LDG.E.EL R8, desc[UR4][R2.64+0xc] ;  /* 0x00000c0402088981 */ /* 0x000f22000c2e1900 */
[----:B------:R-:W-:-:S04]  /*0110*/  LOP3.LUT P0, RZ, R10, 0x10, RZ, 0xc0, !PT ;  /* 0x000000100aff7812 */ /* 0x000fc8000780c0ff */
[----:B------:R-:W-:Y:S01]  /*0120*/  ISETP.LT.AND P0, PT, R9, 0x10, !P0 ;  /* 0x000000100900780c */ /* 0x000fe20004701270 */
[----:B--2---:R-:W-:-:S04]  /*0130*/  FADD R5, R7, R0 ;  /* 0x0000000007057221 */ /* 0x004fc80000000000 */
[----:B---3--:R-:W-:Y:S02]  /*0140*/  FADD R11, R5, R6 ;  /* 0x00000006050b7221 */ /* 0x008fe40000000000 */
[----:B------:R-:W1:Y:S02]  /*0150*/  LDC.64 R4, c[0x0][0x218] ;  /* 0x00008600ff047b82 */ /* 0x000e640000000a00 */
[----:B----4-:R-:W-:-:S04]  /*0160*/  FADD R11, R11, R8 ;  /* 0x000000080b0b7221 */ /* 0x010fc80000000000 */
[----:B------:R-:W-:-:S04]  /*0170*/  FMUL R13, R11, 0.25 ;  /* 0x3e8000000b0d7820 */ /* 0x000fc80000400000 */
[C---:B------:R-:W-:Y:S01]  /*0180*/  FADD R7, -R13.reuse, R7 ;  /* 0x000000070d077221 */ /* 0x040fe20000000100 */
[C---:B------:R-:W-:Y:S01]  /*0190*/  FADD R0, -R13.reuse, R0 ;  /* 0x000000000d007221 */ /* 0x040fe20000000100 */
[C---:B------:R-:W-:Y:S01]  /*01a0*/  FADD R6, -R13.reuse, R6 ;  /* 0x000000060d067221 */ /* 0x040fe20000000100 */
[----:B------:R-:W-:Y:S01]  /*01b0*/  FADD R11, -R13, R8 ;  /* 0x000000080d0b7221 */ /* 0x000fe20000000100 */
[----:B------:R-:W-:-:S04]  /*01c0*/  FMUL R7, R7, R7 ;  /* 0x0000000707077220 */ /* 0x000fc80000400000 */
[----:B------:R-:W-:-:S04]  /*01d0*/  FFMA R7, R0, R0, R7 ;  /* 0x0000000000077223 */ /* 0x000fc80000000007 */
[----:B------:R-:W-:Y:S02]  /*01e0*/  FFMA R0, R6, R6, R7 ;  /* 0x0000000606007223 */ /* 0x000fe40000000007 */
[----:B------:R-:W2:Y:S01]  /*01f0*/  LDC.64 R6, c[0x0][0x220] ;  /* 0x00008800ff067b82 */ /* 0x000ea20000000a00 */
[----:B-1----:R-:W-:Y:S01]  /*0200*/  IMAD.WIDE R2, R9, 0x4, R4 ;  /* 0x0000000409027825 */ /* 0x002fe200078e0204 */
[----:B------:R-:W-:-:S03]  /*0210*/  HFMA2.MMA R5, -RZ, RZ, 1.625, 0 ;  /* 0x3e800000ff057435 */ /* 0x000fc600000001ff */
[----:B------:R-:W-:Y:S01]  /*0220*/  FFMA R0, R11, R11, R0 ;  /* 0x0000000b0b007223 */ /* 0x000fe20000000000 */
[----:B------:R1:W-:Y:S06]  /*0230*/  @P0 STG.E desc[UR4][R2.64], R13 ;  /* 0x0000000d02000986 */ /* 0x0003ec000c101904 */
[----:B------:R-:W-:Y:S01]  /*0240*/  FFMA R0, R0, R5, 1 ;  /* 0x3f80000000007423 */ /* 0x000fe20000000005 */
[----:B------:R-:W-:Y:S06]  /*0250*/  @!P0 EXIT ;  /* 0x000000000000894d */ /* 0x000fec0003800000 */
[----:B------:R-:W0:Y:S01]  /*0260*/  MUFU.RSQ R5, R0 ;  /* 0x0000000000057308 */ /* 0x000e220000001400 */
[----:B-12---:R-:W-:-:S05]  /*0270*/  IMAD.WIDE R2, R9, 0x4, R6 ;  /* 0x0000000409027825 */ /* 0x006fca00078e0206 */
[----:B0-----:R-:W-:Y:S01]  /*0280*/  STG.E desc[UR4][R2.64], R5 ;  /* 0x0000000502007986 */ /* 0x001fe2000c101904 */
[----:B------:R-:W-:Y:S05]  /*0290*/  EXIT ;  /* 0x000000000000794d */ /* 0x000fea0003800000 */
.L_x_0:
[----:B------:R-:W-:-:S00]  /*02a0*/  BRA `(.L_x_0) ;  /* 0xfffffffc00fc7947 */ /* 0x000fc0000383ffff */
[----:B------:R-:W-:-:S00]  /*02b0*/  NOP ;  /* 0x0000000000007918 */ /* 0x000fc00000000000 */
        /* <DEDUP_REMOVED lines=12> */
.L_x_1:


//--------------------- .nv.global.init           --------------------------
	.section	.nv.global.init,"aw",@progbits
.nv.global.init:
	.type		_$_str,@object
	.size		_$_str,(.L_0 - _$_str)
_$_str:
        /*0000*/ 	.byte	0x5f, 0x5f, 0x43, 0x55, 0x44, 0x41, 0x5f, 0x46, 0x54, 0x5a, 0x00
.L_0:


//--------------------- .nv.constant0.triton_poi_fused_native_layer_norm_9 --------------------------
	.section	.nv.constant0.triton_poi_fused_native_layer_norm_9,"a",@progbits
	.sectionflags	@""
	.align	4
.nv.constant0.triton_poi_fused_native_layer_norm_9:
	.zero		556
